//
// Generated by NVIDIA NVVM Compiler
//
// Compiler Build ID: CL-36424714
// Cuda compilation tools, release 13.0, V13.0.88
// Based on NVVM 20.0.0
//

.version 9.0
.target sm_100
.address_size 64

	// .globl	_Z18blelloch_blocksumsPjiii
.extern .shared .align 16 .b8 shared[];

.visible .entry _Z18blelloch_blocksumsPjiii(
	.param .u64 .ptr .align 1 _Z18blelloch_blocksumsPjiii_param_0,
	.param .u32 _Z18blelloch_blocksumsPjiii_param_1,
	.param .u32 _Z18blelloch_blocksumsPjiii_param_2,
	.param .u32 _Z18blelloch_blocksumsPjiii_param_3
)
{
	.reg .pred 	%p<2>;
	.reg .b32 	%r<18>;
	.reg .b64 	%rd<7>;

	ld.param.u64 	%rd1, [_Z18blelloch_blocksumsPjiii_param_0];
	ld.param.u32 	%r3, [_Z18blelloch_blocksumsPjiii_param_1];
	ld.param.u32 	%r4, [_Z18blelloch_blocksumsPjiii_param_2];
	ld.param.u32 	%r5, [_Z18blelloch_blocksumsPjiii_param_3];
	mov.u32 	%r6, %tid.x;
	mov.u32 	%r7, %ntid.x;
	mov.u32 	%r1, %ctaid.x;
	mad.lo.s32 	%r8, %r7, %r1, %r6;
	shl.b32 	%r2, %r8, 1;
	or.b32  	%r9, %r2, 1;
	setp.ge.s32 	%p1, %r9, %r5;
	@%p1 bra 	$L__BB0_2;
	cvta.to.global.u64 	%rd2, %rd1;
	add.s32 	%r10, %r4, %r1;
	mul.wide.u32 	%rd3, %r10, 4;
	add.s64 	%rd4, %rd2, %rd3;
	ld.global.u32 	%r11, [%rd4];
	add.s32 	%r12, %r3, %r2;
	mul.wide.s32 	%rd5, %r12, 4;
	add.s64 	%rd6, %rd2, %rd5;
	ld.global.u32 	%r13, [%rd6];
	add.s32 	%r14, %r13, %r11;
	st.global.u32 	[%rd6], %r14;
	ld.global.u32 	%r15, [%rd4];
	ld.global.u32 	%r16, [%rd6+4];
	add.s32 	%r17, %r16, %r15;
	st.global.u32 	[%rd6+4], %r17;
$L__BB0_2:
	ret;

}
	// .globl	_Z19blelloch_threadscanPjii
.visible .entry _Z19blelloch_threadscanPjii(
	.param .u64 .ptr .align 1 _Z19blelloch_threadscanPjii_param_0,
	.param .u32 _Z19blelloch_threadscanPjii_param_1,
	.param .u32 _Z19blelloch_threadscanPjii_param_2
)
{
	.reg .pred 	%p<9>;
	.reg .b32 	%r<62>;
	.reg .b64 	%rd<9>;

	ld.param.u64 	%rd2, [_Z19blelloch_threadscanPjii_param_0];
	ld.param.u32 	%r15, [_Z19blelloch_threadscanPjii_param_1];
	ld.param.u32 	%r16, [_Z19blelloch_threadscanPjii_param_2];
	cvta.to.global.u64 	%rd1, %rd2;
	mov.u32 	%r1, %tid.x;
	mov.u32 	%r61, %ntid.x;
	mov.u32 	%r3, %ctaid.x;
	mad.lo.s32 	%r17, %r61, %r3, %r1;
	shl.b32 	%r4, %r17, 1;
	or.b32  	%r5, %r4, 1;
	setp.ge.s32 	%p1, %r5, %r16;
	shl.b32 	%r18, %r1, 3;
	mov.u32 	%r19, shared;
	add.s32 	%r6, %r19, %r18;
	@%p1 bra 	$L__BB1_2;
	add.s32 	%r20, %r4, %r15;
	mul.wide.s32 	%rd3, %r20, 4;
	add.s64 	%rd4, %rd1, %rd3;
	ld.global.u32 	%r21, [%rd4];
	ld.global.u32 	%r22, [%rd4+4];
	st.shared.v2.u32 	[%r6], {%r21, %r22};
$L__BB1_2:
	bar.sync 	0;
	shl.b32 	%r7, %r61, 1;
	mov.b32 	%r60, 1;
$L__BB1_3:
	shl.b32 	%r9, %r60, 1;
	mul.lo.s32 	%r10, %r9, %r1;
	add.s32 	%r24, %r10, %r60;
	setp.ge.u32 	%p2, %r24, %r7;
	@%p2 bra 	$L__BB1_5;
	not.b32 	%r25, %r10;
	add.s32 	%r26, %r7, %r25;
	shl.b32 	%r27, %r26, 2;
	add.s32 	%r29, %r19, %r27;
	ld.shared.u32 	%r30, [%r29];
	sub.s32 	%r31, %r26, %r60;
	shl.b32 	%r32, %r31, 2;
	add.s32 	%r33, %r19, %r32;
	ld.shared.u32 	%r34, [%r33];
	add.s32 	%r35, %r34, %r30;
	st.shared.u32 	[%r29], %r35;
$L__BB1_5:
	bar.sync 	0;
	setp.le.u32 	%p3, %r9, %r61;
	mov.u32 	%r60, %r9;
	@%p3 bra 	$L__BB1_3;
	mov.u32 	%r36, %nctaid.x;
	setp.lt.u32 	%p4, %r36, 2;
	shl.b32 	%r37, %r7, 2;
	add.s32 	%r11, %r19, %r37;
	@%p4 bra 	$L__BB1_8;
	ld.shared.u32 	%r39, [%r11+-4];
	add.s32 	%r40, %r3, %r15;
	add.s32 	%r41, %r40, 1;
	mul.wide.u32 	%rd5, %r41, 4;
	add.s64 	%rd6, %rd1, %rd5;
	st.global.u32 	[%rd6], %r39;
$L__BB1_8:
	setp.ne.s32 	%p5, %r1, 0;
	@%p5 bra 	$L__BB1_10;
	mov.b32 	%r42, 0;
	st.shared.u32 	[%r11+-4], %r42;
$L__BB1_10:
	mul.lo.s32 	%r43, %r61, %r1;
	shl.b32 	%r13, %r43, 1;
	add.s32 	%r44, %r13, %r61;
	setp.ge.u32 	%p6, %r44, %r7;
	@%p6 bra 	$L__BB1_12;
	not.b32 	%r45, %r13;
	add.s32 	%r46, %r7, %r45;
	shl.b32 	%r47, %r13, 2;
	xor.b32  	%r48, %r47, -4;
	add.s32 	%r49, %r11, %r48;
	ld.shared.u32 	%r50, [%r49];
	sub.s32 	%r51, %r46, %r61;
	shl.b32 	%r52, %r51, 2;
	add.s32 	%r54, %r19, %r52;
	ld.shared.u32 	%r55, [%r54];
	add.s32 	%r56, %r55, %r50;
	st.shared.u32 	[%r49], %r56;
	st.shared.u32 	[%r54], %r50;
$L__BB1_12:
	bar.sync 	0;
	shr.u32 	%r14, %r61, 1;
	setp.gt.u32 	%p7, %r61, 1;
	mov.u32 	%r61, %r14;
	@%p7 bra 	$L__BB1_10;
	setp.ge.s32 	%p8, %r5, %r16;
	@%p8 bra 	$L__BB1_15;
	ld.shared.v2.u32 	{%r57, %r58}, [%r6];
	add.s32 	%r59, %r4, %r15;
	mul.wide.s32 	%rd7, %r59, 4;
	add.s64 	%rd8, %rd1, %rd7;
	st.global.u32 	[%rd8], %r57;
	st.global.u32 	[%rd8+4], %r58;
$L__BB1_15:
	bar.sync 	0;
	ret;

}


// ===== COMPILED SASS (sm_100) =====

	.target	sm_100

	.elftype	@"ET_EXEC"


//--------------------- .note.nv.tkinfo           --------------------------
	.section	.note.nv.tkinfo,"",@"SHT_NOTE"
	.sectionflags	@"SHF_NOTE_NV_TKINFO"
	.tkinfo
        /*0018*/ 	.word	0x00000002
        /*0030*/ 	.string	""
        /*0030*/ 	.string	"ptxas"
        /*0030*/ 	.string	"Cuda compilation tools, release 13.0, V13.0.88"
        /*0030*/ 	.string	"Build cuda_13.0.r13.0/compiler.36424714_0"
        /*0030*/ 	.string	"-arch sm_100 -m 64 "



//--------------------- .note.nv.cuinfo           --------------------------
	.section	.note.nv.cuinfo,"",@"SHT_NOTE"
	.sectionflags	@"SHF_NOTE_NV_CUINFO"
        /*0018*/ 	.short	0x0002
        /*001a*/ 	.short	0x0064
        /*001c*/ 	.short	0x0082
	.zero		2


//--------------------- .nv.info                  --------------------------
	.section	.nv.info,"",@"SHT_CUDA_INFO"
	.align	4


	//----- nvinfo : EIATTR_REGCOUNT
	.align		4
        /*0000*/ 	.byte	0x04, 0x2f
        /*0002*/ 	.short	(.L_1 - .L_0)
	.align		4
.L_0:
        /*0004*/ 	.word	index@(_Z18blelloch_blocksumsPjiii)
        /*0008*/ 	.word	0x0000000c


	//----- nvinfo : EIATTR_FRAME_SIZE
	.align		4
.L_1:
        /*000c*/ 	.byte	0x04, 0x11
        /*000e*/ 	.short	(.L_3 - .L_2)
	.align		4
.L_2:
        /*0010*/ 	.word	index@(_Z18blelloch_blocksumsPjiii)
        /*0014*/ 	.word	0x00000000


	//----- nvinfo : EIATTR_REGCOUNT
	.align		4
.L_3:
        /*0018*/ 	.byte	0x04, 0x2f
        /*001a*/ 	.short	(.L_5 - .L_4)
	.align		4
.L_4:
        /*001c*/ 	.word	index@(_Z19blelloch_threadscanPjii)
        /*0020*/ 	.word	0x0000000c


	//----- nvinfo : EIATTR_FRAME_SIZE
	.align		4
.L_5:
        /*0024*/ 	.byte	0x04, 0x11
        /*0026*/ 	.short	(.L_7 - .L_6)
	.align		4
.L_6:
        /*0028*/ 	.word	index@(_Z19blelloch_threadscanPjii)
        /*002c*/ 	.word	0x00000000


	//----- nvinfo : EIATTR_MIN_STACK_SIZE
	.align		4
.L_7:
        /*0030*/ 	.byte	0x04, 0x12
        /*0032*/ 	.short	(.L_9 - .L_8)
	.align		4
.L_8:
        /*0034*/ 	.word	index@(_Z19blelloch_threadscanPjii)
        /*0038*/ 	.word	0x00000000


	//----- nvinfo : EIATTR_MIN_STACK_SIZE
	.align		4
.L_9:
        /*003c*/ 	.byte	0x04, 0x12
        /*003e*/ 	.short	(.L_11 - .L_10)
	.align		4
.L_10:
        /*0040*/ 	.word	index@(_Z18blelloch_blocksumsPjiii)
        /*0044*/ 	.word	0x00000000
.L_11:


//--------------------- .nv.compat                --------------------------
	.section	.nv.compat,"",@"SHT_CUDA_COMPAT_INFO"
	.align	4
        /*0000*/ 	.byte	0x02, 0x09, 0x00, 0x00, 0x02, 0x02, 0x01, 0x00, 0x02, 0x05, 0x05, 0x00, 0x03, 0x07, 0x01, 0x01
        /*0010*/ 	.byte	0x02, 0x03, 0x00, 0x00, 0x02, 0x06, 0x01, 0x00, 0x04, 0x0b, 0x08, 0x00, 0x09, 0x00, 0x00, 0x00
        /*0020*/ 	.byte	0x00, 0x00, 0x00, 0x00


//--------------------- .nv.info._Z19blelloch_threadscanPjii --------------------------
	.section	.nv.info._Z19blelloch_threadscanPjii,"",@"SHT_CUDA_INFO"
	.sectionflags	@""
	.align	4


	//----- nvinfo : EIATTR_CUDA_API_VERSION
	.align		4
        /*0000*/ 	.byte	0x04, 0x37
        /*0002*/ 	.short	(.L_13 - .L_12)
.L_12:
        /*0004*/ 	.word	0x00000082


	//----- nvinfo : EIATTR_KPARAM_INFO
	.align		4
.L_13:
        /*0008*/ 	.byte	0x04, 0x17
        /*000a*/ 	.short	(.L_15 - .L_14)
.L_14:
        /*000c*/ 	.word	0x00000000
        /*0010*/ 	.short	0x0002
        /*0012*/ 	.short	0x000c
        /*0014*/ 	.byte	0x00, 0xf0, 0x11, 0x00


	//----- nvinfo : EIATTR_KPARAM_INFO
	.align		4
.L_15:
        /*0018*/ 	.byte	0x04, 0x17
        /*001a*/ 	.short	(.L_17 - .L_16)
.L_16:
        /*001c*/ 	.word	0x00000000
        /*0020*/ 	.short	0x0001
        /*0022*/ 	.short	0x0008
        /*0024*/ 	.byte	0x00, 0xf0, 0x11, 0x00


	//----- nvinfo : EIATTR_KPARAM_INFO
	.align		4
.L_17:
        /*0028*/ 	.byte	0x04, 0x17
        /*002a*/ 	.short	(.L_19 - .L_18)
.L_18:
        /*002c*/ 	.word	0x00000000
        /*0030*/ 	.short	0x0000
        /*0032*/ 	.short	0x0000
        /*0034*/ 	.byte	0x00, 0xf5, 0x21, 0x00


	//----- nvinfo : EIATTR_SPARSE_MMA_MASK
	.align		4
.L_19:
        /*0038*/ 	.byte	0x03, 0x50
        /*003a*/ 	.short	0x0000


	//----- nvinfo : EIATTR_MAXREG_COUNT
	.align		4
        /*003c*/ 	.byte	0x03, 0x1b
        /*003e*/ 	.short	0x00ff


	//----- nvinfo : EIATTR_NUM_BARRIERS
	.align		4
        /*0040*/ 	.byte	0x02, 0x4c
        /*0042*/ 	.byte	0x01
	.zero		1


	//----- nvinfo : EIATTR_MERCURY_ISA_VERSION
	.align		4
        /*0044*/ 	.byte	0x03, 0x5f
        /*0046*/ 	.short	0x0101


	//----- nvinfo : EIATTR_VRC_CTA_INIT_COUNT
	.align		4
        /*0048*/ 	.byte	0x02, 0x4a
	.zero		1
	.zero		1


	//----- nvinfo : EIATTR_EXIT_INSTR_OFFSETS
	.align		4
        /*004c*/ 	.byte	0x04, 0x1c
        /*004e*/ 	.short	(.L_21 - .L_20)


	//   ....[0]....
.L_20:
        /*0050*/ 	.word	0x00000570


	//----- nvinfo : EIATTR_CRS_STACK_SIZE
	.align		4
.L_21:
        /*0054*/ 	.byte	0x04, 0x1e
        /*0056*/ 	.short	(.L_23 - .L_22)
.L_22:
        /*0058*/ 	.word	0x00000000


	//----- nvinfo : EIATTR_CBANK_PARAM_SIZE
	.align		4
.L_23:
        /*005c*/ 	.byte	0x03, 0x19
        /*005e*/ 	.short	0x0010


	//----- nvinfo : EIATTR_PARAM_CBANK
	.align		4
        /*0060*/ 	.byte	0x04, 0x0a
        /*0062*/ 	.short	(.L_25 - .L_24)
	.align		4
.L_24:
        /*0064*/ 	.word	index@(.nv.constant0._Z19blelloch_threadscanPjii)
        /*0068*/ 	.short	0x0380
        /*006a*/ 	.short	0x0010


	//----- nvinfo : EIATTR_SW_WAR
	.align		4
.L_25:
        /*006c*/ 	.byte	0x04, 0x36
        /*006e*/ 	.short	(.L_27 - .L_26)
.L_26:
        /*0070*/ 	.word	0x00000008
.L_27:


//--------------------- .nv.info._Z18blelloch_blocksumsPjiii --------------------------
	.section	.nv.info._Z18blelloch_blocksumsPjiii,"",@"SHT_CUDA_INFO"
	.sectionflags	@""
	.align	4


	//----- nvinfo : EIATTR_CUDA_API_VERSION
	.align		4
        /*0000*/ 	.byte	0x04, 0x37
        /*0002*/ 	.short	(.L_29 - .L_28)
.L_28:
        /*0004*/ 	.word	0x00000082


	//----- nvinfo : EIATTR_KPARAM_INFO
	.align		4
.L_29:
        /*0008*/ 	.byte	0x04, 0x17
        /*000a*/ 	.short	(.L_31 - .L_30)
.L_30:
        /*000c*/ 	.word	0x00000000
        /*0010*/ 	.short	0x0003
        /*0012*/ 	.short	0x0010
        /*0014*/ 	.byte	0x00, 0xf0, 0x11, 0x00


	//----- nvinfo : EIATTR_KPARAM_INFO
	.align		4
.L_31:
        /*0018*/ 	.byte	0x04, 0x17
        /*001a*/ 	.short	(.L_33 - .L_32)
.L_32:
        /*001c*/ 	.word	0x00000000
        /*0020*/ 	.short	0x0002
        /*0022*/ 	.short	0x000c
        /*0024*/ 	.byte	0x00, 0xf0, 0x11, 0x00


	//----- nvinfo : EIATTR_KPARAM_INFO
	.align		4
.L_33:
        /*0028*/ 	.byte	0x04, 0x17
        /*002a*/ 	.short	(.L_35 - .L_34)
.L_34:
        /*002c*/ 	.word	0x00000000
        /*0030*/ 	.short	0x0001
        /*0032*/ 	.short	0x0008
        /*0034*/ 	.byte	0x00, 0xf0, 0x11, 0x00


	//----- nvinfo : EIATTR_KPARAM_INFO
	.align		4
.L_35:
        /*0038*/ 	.byte	0x04, 0x17
        /*003a*/ 	.short	(.L_37 - .L_36)
.L_36:
        /*003c*/ 	.word	0x00000000
        /*0040*/ 	.short	0x0000
        /*0042*/ 	.short	0x0000
        /*0044*/ 	.byte	0x00, 0xf5, 0x21, 0x00


	//----- nvinfo : EIATTR_SPARSE_MMA_MASK
	.align		4
.L_37:
        /*0048*/ 	.byte	0x03, 0x50
        /*004a*/ 	.short	0x0000


	//----- nvinfo : EIATTR_MAXREG_COUNT
	.align		4
        /*004c*/ 	.byte	0x03, 0x1b
        /*004e*/ 	.short	0x00ff


	//----- nvinfo : EIATTR_MERCURY_ISA_VERSION
	.align		4
        /*0050*/ 	.byte	0x03, 0x5f
        /*0052*/ 	.short	0x0101


	//----- nvinfo : EIATTR_VRC_CTA_INIT_COUNT
	.align		4
        /*0054*/ 	.byte	0x02, 0x4a
	.zero		1
	.zero		1


	//----- nvinfo : EIATTR_EXIT_INSTR_OFFSETS
	.align		4
        /*0058*/ 	.byte	0x04, 0x1c
        /*005a*/ 	.short	(.L_39 - .L_38)


	//   ....[0]....
.L_38:
        /*005c*/ 	.word	0x00000080


	//   ....[1]....
        /*0060*/ 	.word	0x00000180


	//----- nvinfo : EIATTR_CBANK_PARAM_SIZE
	.align		4
.L_39:
        /*0064*/ 	.byte	0x03, 0x19
        /*0066*/ 	.short	0x0014


	//----- nvinfo : EIATTR_PARAM_CBANK
	.align		4
        /*0068*/ 	.byte	0x04, 0x0a
        /*006a*/ 	.short	(.L_41 - .L_40)
	.align		4
.L_40:
        /*006c*/ 	.word	index@(.nv.constant0._Z18blelloch_blocksumsPjiii)
        /*0070*/ 	.short	0x0380
        /*0072*/ 	.short	0x0014


	//----- nvinfo : EIATTR_SW_WAR
	.align		4
.L_41:
        /*0074*/ 	.byte	0x04, 0x36
        /*0076*/ 	.short	(.L_43 - .L_42)
.L_42:
        /*0078*/ 	.word	0x00000008
.L_43:


//--------------------- .nv.callgraph             --------------------------
	.section	.nv.callgraph,"",@"SHT_CUDA_CALLGRAPH"
	.align	4
	.sectionentsize	8
	.align		4
        /*0000*/ 	.word	0x00000000
	.align		4
        /*0004*/ 	.word	0xffffffff
	.align		4
        /*0008*/ 	.word	0x00000000
	.align		4
        /*000c*/ 	.word	0xfffffffe
	.align		4
        /*0010*/ 	.word	0x00000000
	.align		4
        /*0014*/ 	.word	0xfffffffd
	.align		4
        /*0018*/ 	.word	0x00000000
	.align		4
        /*001c*/ 	.word	0xfffffffc


//--------------------- .text._Z19blelloch_threadscanPjii --------------------------
	.section	.text._Z19blelloch_threadscanPjii,"ax",@progbits
	.align	128
        .global         _Z19blelloch_threadscanPjii
        .type           _Z19blelloch_threadscanPjii,@function
        .size           _Z19blelloch_threadscanPjii,(.L_x_8 - _Z19blelloch_threadscanPjii)
        .other          _Z19blelloch_threadscanPjii,@"STO_CUDA_ENTRY STV_DEFAULT"
_Z19blelloch_threadscanPjii:
.text._Z19blelloch_threadscanPjii:
[----:B------:R-:W-:Y:S01]  /*0000*/  LDC R1, c[0x0][0x37c] ;  /* 0x0000df00ff017b82 */ /* 0x000fe20000000800 */
[----:B------:R-:W0:Y:S01]  /*0010*/  S2R R2, SR_TID.X ;  /* 0x0000000000027919 */ /* 0x000e220000002100 */
[----:B------:R-:W0:Y:S01]  /*0020*/  LDCU UR5, c[0x0][0x360] ;  /* 0x00006c00ff0577ac */ /* 0x000e220008000800 */
[----:B------:R-:W0:Y:S01]  /*0030*/  S2R R9, SR_CTAID.X ;  /* 0x0000000000097919 */ /* 0x000e220000002500 */
[----:B------:R-:W1:Y:S01]  /*0040*/  LDCU UR4, c[0x0][0x38c] ;  /* 0x00007180ff0477ac */ /* 0x000e620008000800 */
[----:B------:R-:W2:Y:S01]  /*0050*/  LDCU.64 UR8, c[0x0][0x358] ;  /* 0x00006b00ff0877ac */ /* 0x000ea20008000a00 */
[----:B0-----:R-:W-:-:S05]  /*0060*/  IMAD R0, R9, UR5, R2 ;  /* 0x0000000509007c24 */ /* 0x001fca000f8e0202 */
[----:B------:R-:W-:-:S04]  /*0070*/  LEA R8, R0, 0x1, 0x1 ;  /* 0x0000000100087811 */ /* 0x000fc800078e08ff */
[----:B-1----:R-:W-:-:S13]  /*0080*/  ISETP.GE.AND P0, PT, R8, UR4, PT ;  /* 0x0000000408007c0c */ /* 0x002fda000bf06270 */
[----:B------:R-:W0:Y:S08]  /*0090*/  @!P0 LDC R3, c[0x0][0x388] ;  /* 0x0000e200ff038b82 */ /* 0x000e300000000800 */
[----:B------:R-:W1:Y:S01]  /*00a0*/  @!P0 LDC.64 R4, c[0x0][0x380] ;  /* 0x0000e000ff048b82 */ /* 0x000e620000000a00 */
[----:B0-----:R-:W-:-:S04]  /*00b0*/  @!P0 IMAD R3, R0, 0x2, R3 ;  /* 0x0000000200038824 */ /* 0x001fc800078e0203 */
[----:B-1----:R-:W-:-:S05]  /*00c0*/  @!P0 IMAD.WIDE R4, R3, 0x4, R4 ;  /* 0x0000000403048825 */ /* 0x002fca00078e0204 */
[----:B--2---:R-:W2:Y:S04]  /*00d0*/  @!P0 LDG.E R6, desc[UR8][R4.64] ;  /* 0x0000000804068981 */ /* 0x004ea8000c1e1900 */
[----:B------:R-:W2:Y:S01]  /*00e0*/  @!P0 LDG.E R7, desc[UR8][R4.64+0x4] ;  /* 0x0000040804078981 */ /* 0x000ea2000c1e1900 */
[----:B------:R-:W0:Y:S01]  /*00f0*/  S2UR UR6, SR_CgaCtaId ;  /* 0x00000000000679c3 */ /* 0x000e220000008800 */
[----:B------:R-:W-:Y:S01]  /*0100*/  UMOV UR4, 0x400 ;  /* 0x0000040000047882 */ /* 0x000fe20000000000 */
[----:B------:R-:W-:Y:S02]  /*0110*/  USHF.L.U32 UR10, UR5, 0x1, URZ ;  /* 0x00000001050a7899 */ /* 0x000fe400080006ff */
[----:B0-----:R-:W-:-:S03]  /*0120*/  ULEA UR4, UR6, UR4, 0x18 ;  /* 0x0000000406047291 */ /* 0x001fc6000f8ec0ff */
[----:B------:R-:W-:-:S03]  /*0130*/  UMOV UR6, 0x1 ;  /* 0x0000000100067882 */ /* 0x000fc60000000000 */
[----:B------:R-:W-:-:S05]  /*0140*/  LEA R3, R2, UR4, 0x3 ;  /* 0x0000000402037c11 */ /* 0x000fca000f8e18ff */
[----:B--2---:R0:W-:Y:S01]  /*0150*/  @!P0 STS.64 [R3], R6 ;  /* 0x0000000603008388 */ /* 0x0041e20000000a00 */
[----:B------:R-:W-:Y:S06]  /*0160*/  BAR.SYNC.DEFER_BLOCKING 0x0 ;  /* 0x0000000000007b1d */ /* 0x000fec0000010000 */
.L_x_2:
[----:B------:R-:W-:Y:S01]  /*0170*/  USHF.L.U32 UR7, UR6, 0x1, URZ ;  /* 0x0000000106077899 */ /* 0x000fe200080006ff */
[----:B------:R-:W-:Y:S05]  /*0180*/  BSSY.RECONVERGENT B0, `(.L_x_0) ;  /* 0x000000e000007945 */ /* 0x000fea0003800200 */
[----:B-1----:R-:W-:-:S04]  /*0190*/  IMAD R4, R2, UR7, RZ ;  /* 0x0000000702047c24 */ /* 0x002fc8000f8e02ff */
[----:B------:R-:W-:-:S05]  /*01a0*/  VIADD R5, R4, UR6 ;  /* 0x0000000604057c36 */ /* 0x000fca0008000000 */
[----:B------:R-:W-:-:S13]  /*01b0*/  ISETP.GE.U32.AND P0, PT, R5, UR10, PT ;  /* 0x0000000a05007c0c */ /* 0x000fda000bf06070 */
[----:B------:R-:W-:Y:S05]  /*01c0*/  @P0 BRA `(.L_x_1) ;  /* 0x0000000000240947 */ /* 0x000fea0003800000 */
[----:B------:R-:W-:-:S05]  /*01d0*/  LOP3.LUT R4, RZ, R4, RZ, 0x33, !PT ;  /* 0x00000004ff047212 */ /* 0x000fca00078e33ff */
[----:B------:R-:W-:-:S04]  /*01e0*/  VIADD R4, R4, UR10 ;  /* 0x0000000a04047c36 */ /* 0x000fc80008000000 */
[C---:B------:R-:W-:Y:S01]  /*01f0*/  VIADD R5, R4.reuse, -UR6 ;  /* 0x8000000604057c36 */ /* 0x040fe20008000000 */
[----:B------:R-:W-:-:S04]  /*0200*/  LEA R4, R4, UR4, 0x2 ;  /* 0x0000000404047c11 */ /* 0x000fc8000f8e10ff */
[----:B0-----:R-:W-:Y:S02]  /*0210*/  LEA R6, R5, UR4, 0x2 ;  /* 0x0000000405067c11 */ /* 0x001fe4000f8e10ff */
[----:B------:R-:W-:Y:S04]  /*0220*/  LDS R5, [R4] ;  /* 0x0000000004057984 */ /* 0x000fe80000000800 */
[----:B------:R-:W0:Y:S02]  /*0230*/  LDS R6, [R6] ;  /* 0x0000000006067984 */ /* 0x000e240000000800 */
[----:B0-----:R-:W-:-:S05]  /*0240*/  IADD3 R5, PT, PT, R5, R6, RZ ;  /* 0x0000000605057210 */ /* 0x001fca0007ffe0ff */
[----:B------:R1:W-:Y:S02]  /*0250*/  STS [R4], R5 ;  /* 0x0000000504007388 */ /* 0x0003e40000000800 */
.L_x_1:
[----:B------:R-:W-:Y:S05]  /*0260*/  BSYNC.RECONVERGENT B0 ;  /* 0x0000000000007941 */ /* 0x000fea0003800200 */
.L_x_0:
[----:B------:R-:W-:Y:S01]  /*0270*/  BAR.SYNC.DEFER_BLOCKING 0x0 ;  /* 0x0000000000007b1d */ /* 0x000fe20000010000 */
[----:B------:R-:W-:-:S05]  /*0280*/  UISETP.GT.U32.AND UP0, UPT, UR7, UR5, UPT ;  /* 0x000000050700728c */ /* 0x000fca000bf04070 */
[----:B------:R-:W-:-:S04]  /*0290*/  UMOV UR6, UR7 ;  /* 0x0000000700067c82 */ /* 0x000fc80008000000 */
[----:B------:R-:W-:Y:S05]  /*02a0*/  BRA.U !UP0, `(.L_x_2) ;  /* 0xfffffffd08b07547 */ /* 0x000fea000b83ffff */
[----:B-1----:R-:W1:Y:S01]  /*02b0*/  LDC R4, c[0x0][0x370] ;  /* 0x0000dc00ff047b82 */ /* 0x002e620000000800 */
[----:B------:R-:W-:Y:S01]  /*02c0*/  ULEA UR7, UR10, UR4, 0x2 ;  /* 0x000000040a077291 */ /* 0x000fe2000f8e10ff */
[----:B------:R-:W-:Y:S02]  /*02d0*/  ISETP.NE.AND P1, PT, R2, RZ, PT ;  /* 0x000000ff0200720c */ /* 0x000fe40003f25270 */
[----:B-1----:R-:W-:-:S13]  /*02e0*/  ISETP.GE.U32.AND P0, PT, R4, 0x2, PT ;  /* 0x000000020400780c */ /* 0x002fda0003f06070 */
[----:B0-----:R-:W0:Y:S01]  /*02f0*/  @P0 LDS R7, [UR7+-0x4] ;  /* 0xfffffc07ff070984 */ /* 0x001e220008000800 */
[----:B------:R-:W1:Y:S03]  /*0300*/  @P0 LDC R6, c[0x0][0x388] ;  /* 0x0000e200ff060b82 */ /* 0x000e660000000800 */
[----:B------:R-:W-:Y:S05]  /*0310*/  @!P1 STS [UR7+-0x4], RZ ;  /* 0xfffffcffff009988 */ /* 0x000fea0008000807 */
[----:B------:R-:W2:Y:S01]  /*0320*/  @P0 LDC.64 R4, c[0x0][0x380] ;  /* 0x0000e000ff040b82 */ /* 0x000ea20000000a00 */
[----:B-1----:R-:W-:-:S04]  /*0330*/  @P0 IMAD.X R9, R9, 0x1, R6, PT ;  /* 0x0000000109090824 */ /* 0x002fc800038e0606 */
[----:B--2---:R-:W-:-:S05]  /*0340*/  @P0 IMAD.WIDE.U32 R4, R9, 0x4, R4 ;  /* 0x0000000409040825 */ /* 0x004fca00078e0004 */
[----:B0-----:R0:W-:Y:S02]  /*0350*/  @P0 STG.E desc[UR8][R4.64], R7 ;  /* 0x0000000704000986 */ /* 0x0011e4000c101908 */
.L_x_5:
[----:B0-----:R-:W-:Y:S01]  /*0360*/  IMAD R5, R2, UR5, RZ ;  /* 0x0000000502057c24 */ /* 0x001fe2000f8e02ff */
[----:B------:R-:W-:Y:S03]  /*0370*/  BSSY.RECONVERGENT B0, `(.L_x_3) ;  /* 0x0000010000007945 */ /* 0x000fe60003800200 */
[----:B------:R-:W-:-:S05]  /*0380*/  IMAD.SHL.U32 R4, R5, 0x2, RZ ;  /* 0x0000000205047824 */ /* 0x000fca00078e00ff */
[----:B------:R-:W-:-:S04]  /*0390*/  IADD3 R6, PT, PT, R4, UR5, RZ ;  /* 0x0000000504067c10 */ /* 0x000fc8000fffe0ff */
[----:B------:R-:W-:-:S13]  /*03a0*/  ISETP.GE.U32.AND P0, PT, R6, UR10, PT ;  /* 0x0000000a06007c0c */ /* 0x000fda000bf06070 */
[----:B------:R-:W-:Y:S05]  /*03b0*/  @P0 BRA `(.L_x_4) ;  /* 0x00000000002c0947 */ /* 0x000fea0003800000 */
[----:B------:R-:W-:Y:S01]  /*03c0*/  IMAD.U32 R7, RZ, RZ, UR10 ;  /* 0x0000000aff077e24 */ /* 0x000fe2000f8e00ff */
[----:B------:R-:W-:Y:S01]  /*03d0*/  LOP3.LUT R4, RZ, R4, RZ, 0x33, !PT ;  /* 0x00000004ff047212 */ /* 0x000fe200078e33ff */
[----:B------:R-:W-:-:S03]  /*03e0*/  IMAD.SHL.U32 R5, R5, 0x8, RZ ;  /* 0x0000000805057824 */ /* 0x000fc600078e00ff */
[----:B------:R-:W-:Y:S02]  /*03f0*/  IADD3 R4, PT, PT, R7, -UR5, R4 ;  /* 0x8000000507047c10 */ /* 0x000fe4000fffe004 */
[----:B------:R-:W-:Y:S02]  /*0400*/  LOP3.LUT R5, R5, 0xfffffffc, RZ, 0x3c, !PT ;  /* 0xfffffffc05057812 */ /* 0x000fe400078e3cff */
[----:B------:R-:W-:-:S03]  /*0410*/  LEA R7, R4, UR4, 0x2 ;  /* 0x0000000404077c11 */ /* 0x000fc6000f8e10ff */
[----:B------:R-:W-:Y:S04]  /*0420*/  LDS R4, [R5+UR7] ;  /* 0x0000000705047984 */ /* 0x000fe80008000800 */
[----:B------:R-:W0:Y:S02]  /*0430*/  LDS R9, [R7] ;  /* 0x0000000007097984 */ /* 0x000e240000000800 */
[----:B0-----:R-:W-:-:S05]  /*0440*/  IADD3 R6, PT, PT, R4, R9, RZ ;  /* 0x0000000904067210 */ /* 0x001fca0007ffe0ff */
[----:B------:R0:W-:Y:S04]  /*0450*/  STS [R5+UR7], R6 ;  /* 0x0000000605007988 */ /* 0x0001e80008000807 */
[----:B------:R0:W-:Y:S02]  /*0460*/  STS [R7], R4 ;  /* 0x0000000407007388 */ /* 0x0001e40000000800 */
.L_x_4:
[----:B------:R-:W-:Y:S05]  /*0470*/  BSYNC.RECONVERGENT B0 ;  /* 0x0000000000007941 */ /* 0x000fea0003800200 */
.L_x_3:
[----:B------:R-:W-:Y:S01]  /*0480*/  BAR.SYNC.DEFER_BLOCKING 0x0 ;  /* 0x0000000000007b1d */ /* 0x000fe20000010000 */
[----:B------:R-:W-:Y:S02]  /*0490*/  UISETP.GT.U32.AND UP0, UPT, UR5, 0x1, UPT ;  /* 0x000000010500788c */ /* 0x000fe4000bf04070 */
[----:B------:R-:W-:-:S07]  /*04a0*/  USHF.R.U32.HI UR6, URZ, 0x1, UR5 ;  /* 0x00000001ff067899 */ /* 0x000fce0008011605 */
[----:B------:R-:W-:Y:S01]  /*04b0*/  UMOV UR5, UR6 ;  /* 0x0000000600057c82 */ /* 0x000fe20008000000 */
[----:B------:R-:W-:Y:S05]  /*04c0*/  BRA.U UP0, `(.L_x_5) ;  /* 0xfffffffd00a47547 */ /* 0x000fea000b83ffff */
[----:B------:R-:W1:Y:S02]  /*04d0*/  LDCU UR6, c[0x0][0x38c] ;  /* 0x00007180ff0677ac */ /* 0x000e640008000800 */
[----:B-1----:R-:W-:-:S13]  /*04e0*/  ISETP.GE.AND P0, PT, R8, UR6, PT ;  /* 0x0000000608007c0c */ /* 0x002fda000bf06270 */
[----:B------:R-:W1:Y:S01]  /*04f0*/  @!P0 LDS.64 R2, [R3] ;  /* 0x0000000003028984 */ /* 0x000e620000000a00 */
[----:B0-----:R-:W0:Y:S08]  /*0500*/  @!P0 LDC R7, c[0x0][0x388] ;  /* 0x0000e200ff078b82 */ /* 0x001e300000000800 */
[----:B------:R-:W2:Y:S01]  /*0510*/  @!P0 LDC.64 R4, c[0x0][0x380] ;  /* 0x0000e000ff048b82 */ /* 0x000ea20000000a00 */
[----:B0-----:R-:W-:-:S04]  /*0520*/  @!P0 IMAD R7, R0, 0x2, R7 ;  /* 0x0000000200078824 */ /* 0x001fc800078e0207 */
[----:B--2---:R-:W-:-:S05]  /*0530*/  @!P0 IMAD.WIDE R4, R7, 0x4, R4 ;  /* 0x0000000407048825 */ /* 0x004fca00078e0204 */
[----:B-1----:R-:W-:Y:S04]  /*0540*/  @!P0 STG.E desc[UR8][R4.64], R2 ;  /* 0x0000000204008986 */ /* 0x002fe8000c101908 */
[----:B------:R-:W-:Y:S01]  /*0550*/  @!P0 STG.E desc[UR8][R4.64+0x4], R3 ;  /* 0x0000040304008986 */ /* 0x000fe2000c101908 */
[----:B------:R-:W-:Y:S06]  /*0560*/  BAR.SYNC.DEFER_BLOCKING 0x0 ;  /* 0x0000000000007b1d */ /* 0x000fec0000010000 */
[----:B------:R-:W-:Y:S05]  /*0570*/  EXIT ;  /* 0x000000000000794d */ /* 0x000fea0003800000 */
.L_x_6:
[----:B------:R-:W-:-:S00]  /*0580*/  BRA `(.L_x_6) ;  /* 0xfffffffc00fc7947 */ /* 0x000fc0000383ffff */
[----:B------:R-:W-:-:S00]  /*0590*/  NOP ;  /* 0x0000000000007918 */ /* 0x000fc00000000000 */
        /* <DEDUP_REMOVED lines=14> */
.L_x_8:


//--------------------- .text._Z18blelloch_blocksumsPjiii --------------------------
	.section	.text._Z18blelloch_blocksumsPjiii,"ax",@progbits
	.align	128
        .global         _Z18blelloch_blocksumsPjiii
        .type           _Z18blelloch_blocksumsPjiii,@function
        .size           _Z18blelloch_blocksumsPjiii,(.L_x_9 - _Z18blelloch_blocksumsPjiii)
        .other          _Z18blelloch_blocksumsPjiii,@"STO_CUDA_ENTRY STV_DEFAULT"
_Z18blelloch_blocksumsPjiii:
.text._Z18blelloch_blocksumsPjiii:
[----:B------:R-:W-:Y:S01]  /*0000*/  LDC R1, c[0x0][0x37c] ;  /* 0x0000df00ff017b82 */ /* 0x000fe20000000800 */
[----:B------:R-:W0:Y:S01]  /*0010*/  S2R R0, SR_TID.X ;  /* 0x0000000000007919 */ /* 0x000e220000002100 */
[----:B------:R-:W0:Y:S01]  /*0020*/  LDCU UR4, c[0x0][0x360] ;  /* 0x00006c00ff0477ac */ /* 0x000e220008000800 */
[----:B------:R-:W0:Y:S01]  /*0030*/  S2R R3, SR_CTAID.X ;  /* 0x0000000000037919 */ /* 0x000e220000002500 */
[----:B------:R-:W1:Y:S01]  /*0040*/  LDCU UR5, c[0x0][0x390] ;  /* 0x00007200ff0577ac */ /* 0x000e620008000800 */
[----:B0-----:R-:W-:-:S05]  /*0050*/  IMAD R0, R3, UR4, R0 ;  /* 0x0000000403007c24 */ /* 0x001fca000f8e0200 */
[----:B------:R-:W-:-:S04]  /*0060*/  LEA R2, R0, 0x1, 0x1 ;  /* 0x0000000100027811 */ /* 0x000fc800078e08ff */
[----:B-1----:R-:W-:-:S13]  /*0070*/  ISETP.GE.AND P0, PT, R2, UR5, PT ;  /* 0x0000000502007c0c */ /* 0x002fda000bf06270 */
[----:B------:R-:W-:Y:S05]  /*0080*/  @P0 EXIT ;  /* 0x000000000000094d */ /* 0x000fea0003800000 */
[----:B------:R-:W0:Y:S01]  /*0090*/  LDC.64 R4, c[0x0][0x380] ;  /* 0x0000e000ff047b82 */ /* 0x000e220000000a00 */
[----:B------:R-:W1:Y:S01]  /*00a0*/  LDCU.64 UR6, c[0x0][0x388] ;  /* 0x00007100ff0677ac */ /* 0x000e620008000a00 */
[----:B------:R-:W2:Y:S01]  /*00b0*/  LDCU.64 UR4, c[0x0][0x358] ;  /* 0x00006b00ff0477ac */ /* 0x000ea20008000a00 */
[----:B-1----:R-:W-:Y:S02]  /*00c0*/  IADD3 R3, PT, PT, R3, UR7, RZ ;  /* 0x0000000703037c10 */ /* 0x002fe4000fffe0ff */
[----:B------:R-:W-:-:S03]  /*00d0*/  LEA R7, R0, UR6, 0x1 ;  /* 0x0000000600077c11 */ /* 0x000fc6000f8e08ff */
[----:B0-----:R-:W-:-:S04]  /*00e0*/  IMAD.WIDE.U32 R2, R3, 0x4, R4 ;  /* 0x0000000403027825 */ /* 0x001fc800078e0004 */
[----:B------:R-:W-:Y:S01]  /*00f0*/  IMAD.WIDE R4, R7, 0x4, R4 ;  /* 0x0000000407047825 */ /* 0x000fe200078e0204 */
[----:B--2---:R-:W2:Y:S04]  /*0100*/  LDG.E R0, desc[UR4][R2.64] ;  /* 0x0000000402007981 */ /* 0x004ea8000c1e1900 */
[----:B------:R-:W2:Y:S04]  /*0110*/  LDG.E R7, desc[UR4][R4.64] ;  /* 0x0000000404077981 */ /* 0x000ea8000c1e1900 */
[----:B------:R-:W3:Y:S01]  /*0120*/  LDG.E R9, desc[UR4][R4.64+0x4] ;  /* 0x0000040404097981 */ /* 0x000ee2000c1e1900 */
[----:B--2---:R-:W-:-:S05]  /*0130*/  IADD3 R7, PT, PT, R0, R7, RZ ;  /* 0x0000000700077210 */ /* 0x004fca0007ffe0ff */
[----:B------:R-:W-:Y:S04]  /*0140*/  STG.E desc[UR4][R4.64], R7 ;  /* 0x0000000704007986 */ /* 0x000fe8000c101904 */
[----:B------:R-:W3:Y:S02]  /*0150*/  LDG.E R0, desc[UR4][R2.64] ;  /* 0x0000000402007981 */ /* 0x000ee4000c1e1900 */
[----:B---3--:R-:W-:-:S05]  /*0160*/  IADD3 R9, PT, PT, R0, R9, RZ ;  /* 0x0000000900097210 */ /* 0x008fca0007ffe0ff */
[----:B------:R-:W-:Y:S01]  /*0170*/  STG.E desc[UR4][R4.64+0x4], R9 ;  /* 0x0000040904007986 */ /* 0x000fe2000c101904 */
[----:B------:R-:W-:Y:S05]  /*0180*/  EXIT ;  /* 0x000000000000794d */ /* 0x000fea0003800000 */
.L_x_7:
        /* <DEDUP_REMOVED lines=15> */
.L_x_9:


//--------------------- .nv.shared._Z19blelloch_threadscanPjii --------------------------
	.section	.nv.shared._Z19blelloch_threadscanPjii,"aw",@nobits
	.sectionflags	@""
	.align	16
	.zero		1024


//--------------------- .nv.shared.reserved.0     --------------------------
	.section	.nv.shared.reserved.0,"aw",@nobits
	.weak		__nv_reservedSMEM_offset_0_alias
	.size		__nv_reservedSMEM_offset_0_alias, 0, 64
	.other		__nv_reservedSMEM_offset_0_alias,@"STO_CUDA_RESERVED_SHARED STV_DEFAULT"
__nv_reservedSMEM_offset_0_alias:
	.zero		0
	.zero		64


//--------------------- .nv.shared._Z18blelloch_blocksumsPjiii --------------------------
	.section	.nv.shared._Z18blelloch_blocksumsPjiii,"aw",@nobits
	.sectionflags	@""
	.align	16
	.zero		1024


//--------------------- .nv.constant0._Z19blelloch_threadscanPjii --------------------------
	.section	.nv.constant0._Z19blelloch_threadscanPjii,"a",@progbits
	.sectionflags	@""
	.align	4
.nv.constant0._Z19blelloch_threadscanPjii:
	.zero		912


//--------------------- .nv.constant0._Z18blelloch_blocksumsPjiii --------------------------
	.section	.nv.constant0._Z18blelloch_blocksumsPjiii,"a",@progbits
	.sectionflags	@""
	.align	4
.nv.constant0._Z18blelloch_blocksumsPjiii:
	.zero		916


//--------------------- SYMBOLS --------------------------

	.type		.nv.reservedSmem.offset0,@object
	.size		.nv.reservedSmem.offset0,0x4
	.type		.nv.reservedSmem.cap,@object
	.size		.nv.reservedSmem.cap,0x4
